	.headerflags	@"EF_CUDA_TEXMODE_UNIFIED EF_CUDA_64BIT_ADDRESS EF_CUDA_ACCELERATORS EF_CUDA_SM90 EF_CUDA_VIRTUAL_SM(EF_CUDA_SM90)"
	.elftype	@"ET_EXEC"


//--------------------- .nv.info                  --------------------------
	.section	.nv.info,"",@"SHT_CUDA_INFO"
	.align	4


	//----- nvinfo : EIATTR_REGCOUNT
	.align		4
        /*0000*/ 	.byte	0x04, 0x2f
        /*0002*/ 	.short	(.L_1 - .L_0)
	.align		4
.L_0:
        /*0004*/ 	.word	index@(triton_poi_fused_convolution_6)
        /*0008*/ 	.word	0x00000012


	//----- nvinfo : EIATTR_MIN_STACK_SIZE
	.align		4
.L_1:
        /*000c*/ 	.byte	0x04, 0x12
        /*000e*/ 	.short	(.L_3 - .L_2)
	.align		4
.L_2:
        /*0010*/ 	.word	index@(triton_poi_fused_convolution_6)
        /*0014*/ 	.word	0x00000000


	//----- nvinfo : EIATTR_FRAME_SIZE
	.align		4
.L_3:
        /*0018*/ 	.byte	0x04, 0x11
        /*001a*/ 	.short	(.L_5 - .L_4)
	.align		4
.L_4:
        /*001c*/ 	.word	index@(triton_poi_fused_convolution_6)
        /*0020*/ 	.word	0x00000000


	//----- nvinfo : EIATTR_MIN_STACK_SIZE
	.align		4
.L_5:
        /*0024*/ 	.byte	0x04, 0x12
        /*0026*/ 	.short	(.L_7 - .L_6)
	.align		4
.L_6:
        /*0028*/ 	.word	index@(triton_poi_fused_convolution_6)
        /*002c*/ 	.word	0x00000000
.L_7:


//--------------------- .nv.info.triton_poi_fused_convolution_6 --------------------------
	.section	.nv.info.triton_poi_fused_convolution_6,"",@"SHT_CUDA_INFO"
	.sectionflags	@""
	.align	4


	//----- nvinfo : EIATTR_CUDA_API_VERSION
	.align		4
        /*0000*/ 	.byte	0x04, 0x37
        /*0002*/ 	.short	(.L_9 - .L_8)
.L_8:
        /*0004*/ 	.word	0x0000007c


	//----- nvinfo : EIATTR_KPARAM_INFO
	.align		4
.L_9:
        /*0008*/ 	.byte	0x04, 0x17
        /*000a*/ 	.short	(.L_11 - .L_10)
.L_10:
        /*000c*/ 	.word	0x00000000
        /*0010*/ 	.short	0x0002
        /*0012*/ 	.short	0x0010
        /*0014*/ 	.byte	0x00, 0xf0, 0x11, 0x00


	//----- nvinfo : EIATTR_KPARAM_INFO
	.align		4
.L_11:
        /*0018*/ 	.byte	0x04, 0x17
        /*001a*/ 	.short	(.L_13 - .L_12)
.L_12:
        /*001c*/ 	.word	0x00000000
        /*0020*/ 	.short	0x0001
        /*0022*/ 	.short	0x0008
        /*0024*/ 	.byte	0x00, 0xf4, 0x21, 0x00


	//----- nvinfo : EIATTR_KPARAM_INFO
	.align		4
.L_13:
        /*0028*/ 	.byte	0x04, 0x17
        /*002a*/ 	.short	(.L_15 - .L_14)
.L_14:
        /*002c*/ 	.word	0x00000000
        /*0030*/ 	.short	0x0000
        /*0032*/ 	.short	0x0000
        /*0034*/ 	.byte	0x00, 0xf4, 0x21, 0x00


	//----- nvinfo : EIATTR_SPARSE_MMA_MASK
	.align		4
.L_15:
        /*0038*/ 	.byte	0x03, 0x50
        /*003a*/ 	.short	0x0000


	//----- nvinfo : EIATTR_MAXREG_COUNT
	.align		4
        /*003c*/ 	.byte	0x03, 0x1b
        /*003e*/ 	.short	0x00ff


	//----- nvinfo : EIATTR_EXIT_INSTR_OFFSETS
	.align		4
        /*0040*/ 	.byte	0x04, 0x1c
        /*0042*/ 	.short	(.L_17 - .L_16)


	//   ....[0]....
.L_16:
        /*0044*/ 	.word	0x00000280


	//----- nvinfo : EIATTR_REQNTID
	.align		4
.L_17:
        /*0048*/ 	.byte	0x04, 0x10
        /*004a*/ 	.short	(.L_19 - .L_18)
.L_18:
        /*004c*/ 	.word	0x00000080
        /*0050*/ 	.word	0x00000001
        /*0054*/ 	.word	0x00000001


	//----- nvinfo : EIATTR_CBANK_PARAM_SIZE
	.align		4
.L_19:
        /*0058*/ 	.byte	0x03, 0x19
        /*005a*/ 	.short	0x0014


	//----- nvinfo : EIATTR_PARAM_CBANK
	.align		4
        /*005c*/ 	.byte	0x04, 0x0a
        /*005e*/ 	.short	(.L_21 - .L_20)
	.align		4
.L_20:
        /*0060*/ 	.word	index@(.nv.constant0.triton_poi_fused_convolution_6)
        /*0064*/ 	.short	0x0210
        /*0066*/ 	.short	0x0014


	//----- nvinfo : EIATTR_SW_WAR
	.align		4
.L_21:
        /*0068*/ 	.byte	0x04, 0x36
        /*006a*/ 	.short	(.L_23 - .L_22)
.L_22:
        /*006c*/ 	.word	0x00000008
.L_23:


//--------------------- .nv.callgraph             --------------------------
	.section	.nv.callgraph,"",@"SHT_CUDA_CALLGRAPH"
	.align	4
	.sectionentsize	8
	.align		4
        /*0000*/ 	.word	0x00000000
	.align		4
        /*0004*/ 	.word	0xffffffff
	.align		4
        /*0008*/ 	.word	0x00000000
	.align		4
        /*000c*/ 	.word	0xfffffffe
	.align		4
        /*0010*/ 	.word	0x00000000
	.align		4
        /*0014*/ 	.word	0xfffffffd
	.align		4
        /*0018*/ 	.word	0x00000000
	.align		4
        /*001c*/ 	.word	0xfffffffc


//--------------------- .text.triton_poi_fused_convolution_6 --------------------------
	.section	.text.triton_poi_fused_convolution_6,"ax",@progbits
	.align	128
        .global         triton_poi_fused_convolution_6
        .type           triton_poi_fused_convolution_6,@function
        .size           triton_poi_fused_convolution_6,(.L_x_1 - triton_poi_fused_convolution_6)
        .other          triton_poi_fused_convolution_6,@"STO_CUDA_ENTRY STV_DEFAULT"
triton_poi_fused_convolution_6:
.text.triton_poi_fused_convolution_6:
[----:B------:R-:W-:Y:S01]  /*0000*/  LDC R1, c[0x0][0x28] ;  /* 0x00000a00ff017b82 */ /* 0x000fe20000000800 */
[----:B------:R-:W1:Y:S07]  /*0010*/  S2R R0, SR_TID.X ;  /* 0x0000000000007919 */ /* 0x000e6e0000002100 */
[----:B------:R-:W2:Y:S01]  /*0020*/  LDC.64 R2, c[0x0][0x218] ;  /* 0x00008600ff027b82 */ /* 0x000ea20000000a00 */
[----:B------:R-:W-:Y:S01]  /*0030*/  ULDC.64 UR4, c[0x0][0x208] ;  /* 0x0000820000047ab9 */ /* 0x000fe20000000a00 */
[----:B------:R-:W3:Y:S06]  /*0040*/  S2R R9, SR_CTAID.X ;  /* 0x0000000000097919 */ /* 0x000eec0000002500 */
[----:B------:R-:W4:Y:S01]  /*0050*/  LDC.64 R4, c[0x0][0x210] ;  /* 0x00008400ff047b82 */ /* 0x000f220000000a00 */
[----:B-1----:R-:W-:Y:S01]  /*0060*/  IMAD.SHL.U32 R0, R0, 0x4, RZ ;  /* 0x0000000400007824 */ /* 0x002fe200078e00ff */
[----:B---3--:R-:W-:-:S04]  /*0070*/  SHF.R.S32.HI R6, RZ, 0x15, R9 ;  /* 0x00000015ff067819 */ /* 0x008fc80000011409 */
[----:B------:R-:W-:Y:S02]  /*0080*/  LOP3.LUT R0, R0, 0x1fc, RZ, 0xc0, !PT ;  /* 0x000001fc00007812 */ /* 0x000fe400078ec0ff */
[----:B------:R-:W-:Y:S02]  /*0090*/  SGXT R6, R6, 0x1 ;  /* 0x000000010606781a */ /* 0x000fe40000000200 */
[----:B------:R-:W-:-:S04]  /*00a0*/  LEA R9, R9, R0, 0xa ;  /* 0x0000000009097211 */ /* 0x000fc800078e50ff */
[----:B------:R-:W-:Y:S01]  /*00b0*/  LEA.HI R6, R6, R9, RZ, 0x6 ;  /* 0x0000000906067211 */ /* 0x000fe200078f30ff */
[----:B----4-:R-:W-:-:S03]  /*00c0*/  IMAD.WIDE R8, R9, 0x4, R4 ;  /* 0x0000000409087825 */ /* 0x010fc600078e0204 */
[--C-:B------:R-:W-:Y:S01]  /*00d0*/  SHF.R.S32.HI R0, RZ, 0x6, R6.reuse ;  /* 0x00000006ff007819 */ /* 0x100fe20000011406 */
[----:B------:R-:W-:Y:S01]  /*00e0*/  VIADD R7, R6, 0x200 ;  /* 0x0000020006077836 */ /* 0x000fe20000000000 */
[----:B------:R-:W-:Y:S01]  /*00f0*/  SHF.R.S32.HI R11, RZ, 0x1f, R6 ;  /* 0x0000001fff0b7819 */ /* 0x000fe20000011406 */
[----:B------:R-:W3:Y:S03]  /*0100*/  LDG.E.128 R12, desc[UR4][R8.64+0x800] ;  /* 0x00080004080c7981 */ /* 0x000ee6000c1e1d00 */
[--C-:B------:R-:W-:Y:S02]  /*0110*/  SHF.R.S32.HI R6, RZ, 0x6, R7.reuse ;  /* 0x00000006ff067819 */ /* 0x100fe40000011407 */
[----:B------:R-:W-:Y:S02]  /*0120*/  SHF.R.S32.HI R7, RZ, 0x1f, R7 ;  /* 0x0000001fff077819 */ /* 0x000fe40000011407 */
[----:B------:R-:W-:-:S02]  /*0130*/  LEA.HI R11, R11, R0, RZ, 0x9 ;  /* 0x000000000b0b7211 */ /* 0x000fc400078f48ff */
[----:B------:R-:W-:Y:S02]  /*0140*/  LEA.HI R7, R7, R6, RZ, 0x9 ;  /* 0x0000000607077211 */ /* 0x000fe400078f48ff */
[----:B------:R-:W-:Y:S02]  /*0150*/  LOP3.LUT R11, R11, 0xfffffe00, RZ, 0xc0, !PT ;  /* 0xfffffe000b0b7812 */ /* 0x000fe400078ec0ff */
[----:B------:R-:W-:Y:S02]  /*0160*/  LOP3.LUT R7, R7, 0xfffffe00, RZ, 0xc0, !PT ;  /* 0xfffffe0007077812 */ /* 0x000fe400078ec0ff */
[----:B------:R-:W-:-:S03]  /*0170*/  IADD3 R11, R0, -R11, RZ ;  /* 0x8000000b000b7210 */ /* 0x000fc60007ffe0ff */
[----:B------:R-:W-:Y:S02]  /*0180*/  IMAD.IADD R7, R6, 0x1, -R7 ;  /* 0x0000000106077824 */ /* 0x000fe400078e0a07 */
[----:B--2---:R-:W-:-:S04]  /*0190*/  IMAD.WIDE R10, R11, 0x4, R2 ;  /* 0x000000040b0a7825 */ /* 0x004fc800078e0202 */
[----:B------:R-:W-:Y:S02]  /*01a0*/  IMAD.WIDE R2, R7, 0x4, R2 ;  /* 0x0000000407027825 */ /* 0x000fe400078e0202 */
[----:B------:R-:W2:Y:S04]  /*01b0*/  LDG.E.128 R4, desc[UR4][R8.64] ;  /* 0x0000000408047981 */ /* 0x000ea8000c1e1d00 */
[----:B------:R-:W2:Y:S04]  /*01c0*/  LDG.E.EL R10, desc[UR4][R10.64] ;  /* 0x000000040a0a7981 */ /* 0x000ea8000c2e1900 */
[----:B------:R-:W3:Y:S01]  /*01d0*/  LDG.E.EL R2, desc[UR4][R2.64] ;  /* 0x0000000402027981 */ /* 0x000ee2000c2e1900 */
[--C-:B--2---:R-:W-:Y:S01]  /*01e0*/  FADD R4, R4, R10.reuse ;  /* 0x0000000a04047221 */ /* 0x104fe20000000000 */
[--C-:B------:R-:W-:Y:S01]  /*01f0*/  FADD R5, R5, R10.reuse ;  /* 0x0000000a05057221 */ /* 0x100fe20000000000 */
[--C-:B------:R-:W-:Y:S01]  /*0200*/  FADD R6, R6, R10.reuse ;  /* 0x0000000a06067221 */ /* 0x100fe20000000000 */
[----:B------:R-:W-:Y:S01]  /*0210*/  FADD R7, R7, R10 ;  /* 0x0000000a07077221 */ /* 0x000fe20000000000 */
[--C-:B---3--:R-:W-:Y:S01]  /*0220*/  FADD R12, R12, R2.reuse ;  /* 0x000000020c0c7221 */ /* 0x108fe20000000000 */
[--C-:B------:R-:W-:Y:S01]  /*0230*/  FADD R13, R13, R2.reuse ;  /* 0x000000020d0d7221 */ /* 0x100fe20000000000 */
[--C-:B------:R-:W-:Y:S01]  /*0240*/  FADD R14, R14, R2.reuse ;  /* 0x000000020e0e7221 */ /* 0x100fe20000000000 */
[----:B------:R-:W-:Y:S01]  /*0250*/  FADD R15, R15, R2 ;  /* 0x000000020f0f7221 */ /* 0x000fe20000000000 */
[----:B------:R-:W-:Y:S04]  /*0260*/  STG.E.128 desc[UR4][R8.64], R4 ;  /* 0x0000000408007986 */ /* 0x000fe8000c101d04 */
[----:B------:R-:W-:Y:S01]  /*0270*/  STG.E.128 desc[UR4][R8.64+0x800], R12 ;  /* 0x0008000c08007986 */ /* 0x000fe2000c101d04 */
[----:B------:R-:W-:Y:S05]  /*0280*/  EXIT ;  /* 0x000000000000794d */ /* 0x000fea0003800000 */
.L_x_0:
[----:B------:R-:W-:-:S00]  /*0290*/  BRA `(.L_x_0) ;  /* 0xfffffffc00fc7947 */ /* 0x000fc0000383ffff */
[----:B------:R-:W-:-:S00]  /*02a0*/  NOP ;  /* 0x0000000000007918 */ /* 0x000fc00000000000 */
        /* <DEDUP_REMOVED lines=13> */
.L_x_1:


//--------------------- .nv.constant0.triton_poi_fused_convolution_6 --------------------------
	.section	.nv.constant0.triton_poi_fused_convolution_6,"a",@progbits
	.sectionflags	@""
	.align	4
.nv.constant0.triton_poi_fused_convolution_6:
	.zero		548
